//
// Generated by NVIDIA NVVM Compiler
//
// Compiler Build ID: CL-36424714
// Cuda compilation tools, release 13.0, V13.0.88
// Based on NVVM 20.0.0
//

.version 9.0
.target sm_100
.address_size 64

	// .globl	_Z15convertBGR2RGBAP6uchar3P6uchar4ii

.visible .entry _Z15convertBGR2RGBAP6uchar3P6uchar4ii(
	.param .u64 .ptr .align 1 _Z15convertBGR2RGBAP6uchar3P6uchar4ii_param_0,
	.param .u64 .ptr .align 1 _Z15convertBGR2RGBAP6uchar3P6uchar4ii_param_1,
	.param .u32 _Z15convertBGR2RGBAP6uchar3P6uchar4ii_param_2,
	.param .u32 _Z15convertBGR2RGBAP6uchar3P6uchar4ii_param_3
)
{


	ret;

}


// ===== COMPILED SASS (sm_100) =====

	.target	sm_100

	.elftype	@"ET_EXEC"


//--------------------- .note.nv.tkinfo           --------------------------
	.section	.note.nv.tkinfo,"",@"SHT_NOTE"
	.sectionflags	@"SHF_NOTE_NV_TKINFO"
	.tkinfo
        /*0018*/ 	.word	0x00000002
        /*0030*/ 	.string	""
        /*0030*/ 	.string	"ptxas"
        /*0030*/ 	.string	"Cuda compilation tools, release 13.0, V13.0.88"
        /*0030*/ 	.string	"Build cuda_13.0.r13.0/compiler.36424714_0"
        /*0030*/ 	.string	"-arch sm_100 -m 64 "



//--------------------- .note.nv.cuinfo           --------------------------
	.section	.note.nv.cuinfo,"",@"SHT_NOTE"
	.sectionflags	@"SHF_NOTE_NV_CUINFO"
        /*0018*/ 	.short	0x0002
        /*001a*/ 	.short	0x0064
        /*001c*/ 	.short	0x0082
	.zero		2


//--------------------- .nv.info                  --------------------------
	.section	.nv.info,"",@"SHT_CUDA_INFO"
	.align	4


	//----- nvinfo : EIATTR_REGCOUNT
	.align		4
        /*0000*/ 	.byte	0x04, 0x2f
        /*0002*/ 	.short	(.L_1 - .L_0)
	.align		4
.L_0:
        /*0004*/ 	.word	index@(_Z15convertBGR2RGBAP6uchar3P6uchar4ii)
        /*0008*/ 	.word	0x00000004


	//----- nvinfo : EIATTR_FRAME_SIZE
	.align		4
.L_1:
        /*000c*/ 	.byte	0x04, 0x11
        /*000e*/ 	.short	(.L_3 - .L_2)
	.align		4
.L_2:
        /*0010*/ 	.word	index@(_Z15convertBGR2RGBAP6uchar3P6uchar4ii)
        /*0014*/ 	.word	0x00000000


	//----- nvinfo : EIATTR_MIN_STACK_SIZE
	.align		4
.L_3:
        /*0018*/ 	.byte	0x04, 0x12
        /*001a*/ 	.short	(.L_5 - .L_4)
	.align		4
.L_4:
        /*001c*/ 	.word	index@(_Z15convertBGR2RGBAP6uchar3P6uchar4ii)
        /*0020*/ 	.word	0x00000000
.L_5:


//--------------------- .nv.compat                --------------------------
	.section	.nv.compat,"",@"SHT_CUDA_COMPAT_INFO"
	.align	4
        /*0000*/ 	.byte	0x02, 0x09, 0x00, 0x00, 0x02, 0x02, 0x01, 0x00, 0x02, 0x05, 0x05, 0x00, 0x03, 0x07, 0x01, 0x01
        /*0010*/ 	.byte	0x02, 0x03, 0x00, 0x00, 0x02, 0x06, 0x01, 0x00, 0x04, 0x0b, 0x08, 0x00, 0x09, 0x00, 0x00, 0x00
        /*0020*/ 	.byte	0x00, 0x00, 0x00, 0x00


//--------------------- .nv.info._Z15convertBGR2RGBAP6uchar3P6uchar4ii --------------------------
	.section	.nv.info._Z15convertBGR2RGBAP6uchar3P6uchar4ii,"",@"SHT_CUDA_INFO"
	.sectionflags	@""
	.align	4


	//----- nvinfo : EIATTR_CUDA_API_VERSION
	.align		4
        /*0000*/ 	.byte	0x04, 0x37
        /*0002*/ 	.short	(.L_7 - .L_6)
.L_6:
        /*0004*/ 	.word	0x00000082


	//----- nvinfo : EIATTR_KPARAM_INFO
	.align		4
.L_7:
        /*0008*/ 	.byte	0x04, 0x17
        /*000a*/ 	.short	(.L_9 - .L_8)
.L_8:
        /*000c*/ 	.word	0x00000000
        /*0010*/ 	.short	0x0003
        /*0012*/ 	.short	0x0014
        /*0014*/ 	.byte	0x00, 0xf0, 0x11, 0x00


	//----- nvinfo : EIATTR_KPARAM_INFO
	.align		4
.L_9:
        /*0018*/ 	.byte	0x04, 0x17
        /*001a*/ 	.short	(.L_11 - .L_10)
.L_10:
        /*001c*/ 	.word	0x00000000
        /*0020*/ 	.short	0x0002
        /*0022*/ 	.short	0x0010
        /*0024*/ 	.byte	0x00, 0xf0, 0x11, 0x00


	//----- nvinfo : EIATTR_KPARAM_INFO
	.align		4
.L_11:
        /*0028*/ 	.byte	0x04, 0x17
        /*002a*/ 	.short	(.L_13 - .L_12)
.L_12:
        /*002c*/ 	.word	0x00000000
        /*0030*/ 	.short	0x0001
        /*0032*/ 	.short	0x0008
        /*0034*/ 	.byte	0x00, 0xf5, 0x21, 0x00


	//----- nvinfo : EIATTR_KPARAM_INFO
	.align		4
.L_13:
        /*0038*/ 	.byte	0x04, 0x17
        /*003a*/ 	.short	(.L_15 - .L_14)
.L_14:
        /*003c*/ 	.word	0x00000000
        /*0040*/ 	.short	0x0000
        /*0042*/ 	.short	0x0000
        /*0044*/ 	.byte	0x00, 0xf5, 0x21, 0x00


	//----- nvinfo : EIATTR_SPARSE_MMA_MASK
	.align		4
.L_15:
        /*0048*/ 	.byte	0x03, 0x50
        /*004a*/ 	.short	0x0000


	//----- nvinfo : EIATTR_MAXREG_COUNT
	.align		4
        /*004c*/ 	.byte	0x03, 0x1b
        /*004e*/ 	.short	0x00ff


	//----- nvinfo : EIATTR_MERCURY_ISA_VERSION
	.align		4
        /*0050*/ 	.byte	0x03, 0x5f
        /*0052*/ 	.short	0x0101


	//----- nvinfo : EIATTR_VRC_CTA_INIT_COUNT
	.align		4
        /*0054*/ 	.byte	0x02, 0x4a
	.zero		1
	.zero		1


	//----- nvinfo : EIATTR_EXIT_INSTR_OFFSETS
	.align		4
        /*0058*/ 	.byte	0x04, 0x1c
        /*005a*/ 	.short	(.L_17 - .L_16)


	//   ....[0]....
.L_16:
        /*005c*/ 	.word	0x00000010


	//----- nvinfo : EIATTR_CBANK_PARAM_SIZE
	.align		4
.L_17:
        /*0060*/ 	.byte	0x03, 0x19
        /*0062*/ 	.short	0x0018


	//----- nvinfo : EIATTR_PARAM_CBANK
	.align		4
        /*0064*/ 	.byte	0x04, 0x0a
        /*0066*/ 	.short	(.L_19 - .L_18)
	.align		4
.L_18:
        /*0068*/ 	.word	index@(.nv.constant0._Z15convertBGR2RGBAP6uchar3P6uchar4ii)
        /*006c*/ 	.short	0x0380
        /*006e*/ 	.short	0x0018


	//----- nvinfo : EIATTR_SW_WAR
	.align		4
.L_19:
        /*0070*/ 	.byte	0x04, 0x36
        /*0072*/ 	.short	(.L_21 - .L_20)
.L_20:
        /*0074*/ 	.word	0x00000008
.L_21:


//--------------------- .nv.callgraph             --------------------------
	.section	.nv.callgraph,"",@"SHT_CUDA_CALLGRAPH"
	.align	4
	.sectionentsize	8
	.align		4
        /*0000*/ 	.word	0x00000000
	.align		4
        /*0004*/ 	.word	0xffffffff
	.align		4
        /*0008*/ 	.word	0x00000000
	.align		4
        /*000c*/ 	.word	0xfffffffe
	.align		4
        /*0010*/ 	.word	0x00000000
	.align		4
        /*0014*/ 	.word	0xfffffffd
	.align		4
        /*0018*/ 	.word	0x00000000
	.align		4
        /*001c*/ 	.word	0xfffffffc


//--------------------- .text._Z15convertBGR2RGBAP6uchar3P6uchar4ii --------------------------
	.section	.text._Z15convertBGR2RGBAP6uchar3P6uchar4ii,"ax",@progbits
	.align	128
        .global         _Z15convertBGR2RGBAP6uchar3P6uchar4ii
        .type           _Z15convertBGR2RGBAP6uchar3P6uchar4ii,@function
        .size           _Z15convertBGR2RGBAP6uchar3P6uchar4ii,(.L_x_1 - _Z15convertBGR2RGBAP6uchar3P6uchar4ii)
        .other          _Z15convertBGR2RGBAP6uchar3P6uchar4ii,@"STO_CUDA_ENTRY STV_DEFAULT"
_Z15convertBGR2RGBAP6uchar3P6uchar4ii:
.text._Z15convertBGR2RGBAP6uchar3P6uchar4ii:
[----:B------:R-:W-:Y:S01]  /*0000*/  LDC R1, c[0x0][0x37c] ;  /* 0x0000df00ff017b82 */ /* 0x000fe20000000800 */
[----:B------:R-:W-:Y:S05]  /*0010*/  EXIT ;  /* 0x000000000000794d */ /* 0x000fea0003800000 */
.L_x_0:
[----:B------:R-:W-:-:S00]  /*0020*/  BRA `(.L_x_0) ;  /* 0xfffffffc00fc7947 */ /* 0x000fc0000383ffff */
[----:B------:R-:W-:-:S00]  /*0030*/  NOP ;  /* 0x0000000000007918 */ /* 0x000fc00000000000 */
        /* <DEDUP_REMOVED lines=12> */
.L_x_1:


//--------------------- .nv.shared.reserved.0     --------------------------
	.section	.nv.shared.reserved.0,"aw",@nobits
	.weak		__nv_reservedSMEM_offset_0_alias
	.size		__nv_reservedSMEM_offset_0_alias, 0, 64
	.other		__nv_reservedSMEM_offset_0_alias,@"STO_CUDA_RESERVED_SHARED STV_DEFAULT"
__nv_reservedSMEM_offset_0_alias:
	.zero		0
	.zero		64


//--------------------- .nv.constant0._Z15convertBGR2RGBAP6uchar3P6uchar4ii --------------------------
	.section	.nv.constant0._Z15convertBGR2RGBAP6uchar3P6uchar4ii,"a",@progbits
	.sectionflags	@""
	.align	4
.nv.constant0._Z15convertBGR2RGBAP6uchar3P6uchar4ii:
	.zero		920


//--------------------- SYMBOLS --------------------------

	.type		.nv.reservedSmem.offset0,@object
	.size		.nv.reservedSmem.offset0,0x4
